//
// Generated by NVIDIA NVVM Compiler
//
// Compiler Build ID: CL-36424714
// Cuda compilation tools, release 13.0, V13.0.88
// Based on NVVM 20.0.0
//

.version 9.0
.target sm_100
.address_size 64

	// .globl	_Z9addKernelPiPh

.visible .entry _Z9addKernelPiPh(
	.param .u64 .ptr .align 1 _Z9addKernelPiPh_param_0,
	.param .u64 .ptr .align 1 _Z9addKernelPiPh_param_1
)
{
	.reg .b32 	%r<6>;
	.reg .b64 	%rd<5>;

	ld.param.u64 	%rd1, [_Z9addKernelPiPh_param_0];
	cvta.to.global.u64 	%rd2, %rd1;
	mov.u32 	%r1, %ctaid.x;
	mov.u32 	%r2, %ntid.x;
	mov.u32 	%r3, %tid.x;
	mad.lo.s32 	%r4, %r1, %r2, %r3;
	mul.wide.s32 	%rd3, %r4, 4;
	add.s64 	%rd4, %rd2, %rd3;
	mov.b32 	%r5, 33;
	st.global.u32 	[%rd4], %r5;
	ret;

}


// ===== COMPILED SASS (sm_100) =====

	.target	sm_100

	.elftype	@"ET_EXEC"


//--------------------- .note.nv.tkinfo           --------------------------
	.section	.note.nv.tkinfo,"",@"SHT_NOTE"
	.sectionflags	@"SHF_NOTE_NV_TKINFO"
	.tkinfo
        /*0018*/ 	.word	0x00000002
        /*0030*/ 	.string	""
        /*0030*/ 	.string	"ptxas"
        /*0030*/ 	.string	"Cuda compilation tools, release 13.0, V13.0.88"
        /*0030*/ 	.string	"Build cuda_13.0.r13.0/compiler.36424714_0"
        /*0030*/ 	.string	"-arch sm_100 -m 64 "



//--------------------- .note.nv.cuinfo           --------------------------
	.section	.note.nv.cuinfo,"",@"SHT_NOTE"
	.sectionflags	@"SHF_NOTE_NV_CUINFO"
        /*0018*/ 	.short	0x0002
        /*001a*/ 	.short	0x0064
        /*001c*/ 	.short	0x0082
	.zero		2


//--------------------- .nv.info                  --------------------------
	.section	.nv.info,"",@"SHT_CUDA_INFO"
	.align	4


	//----- nvinfo : EIATTR_REGCOUNT
	.align		4
        /*0000*/ 	.byte	0x04, 0x2f
        /*0002*/ 	.short	(.L_1 - .L_0)
	.align		4
.L_0:
        /*0004*/ 	.word	index@(_Z9addKernelPiPh)
        /*0008*/ 	.word	0x0000000a


	//----- nvinfo : EIATTR_FRAME_SIZE
	.align		4
.L_1:
        /*000c*/ 	.byte	0x04, 0x11
        /*000e*/ 	.short	(.L_3 - .L_2)
	.align		4
.L_2:
        /*0010*/ 	.word	index@(_Z9addKernelPiPh)
        /*0014*/ 	.word	0x00000000


	//----- nvinfo : EIATTR_MIN_STACK_SIZE
	.align		4
.L_3:
        /*0018*/ 	.byte	0x04, 0x12
        /*001a*/ 	.short	(.L_5 - .L_4)
	.align		4
.L_4:
        /*001c*/ 	.word	index@(_Z9addKernelPiPh)
        /*0020*/ 	.word	0x00000000
.L_5:


//--------------------- .nv.compat                --------------------------
	.section	.nv.compat,"",@"SHT_CUDA_COMPAT_INFO"
	.align	4
        /*0000*/ 	.byte	0x02, 0x09, 0x00, 0x00, 0x02, 0x02, 0x01, 0x00, 0x02, 0x05, 0x05, 0x00, 0x03, 0x07, 0x01, 0x01
        /*0010*/ 	.byte	0x02, 0x03, 0x00, 0x00, 0x02, 0x06, 0x01, 0x00, 0x04, 0x0b, 0x08, 0x00, 0x09, 0x00, 0x00, 0x00
        /*0020*/ 	.byte	0x00, 0x00, 0x00, 0x00


//--------------------- .nv.info._Z9addKernelPiPh --------------------------
	.section	.nv.info._Z9addKernelPiPh,"",@"SHT_CUDA_INFO"
	.sectionflags	@""
	.align	4


	//----- nvinfo : EIATTR_CUDA_API_VERSION
	.align		4
        /*0000*/ 	.byte	0x04, 0x37
        /*0002*/ 	.short	(.L_7 - .L_6)
.L_6:
        /*0004*/ 	.word	0x00000082


	//----- nvinfo : EIATTR_KPARAM_INFO
	.align		4
.L_7:
        /*0008*/ 	.byte	0x04, 0x17
        /*000a*/ 	.short	(.L_9 - .L_8)
.L_8:
        /*000c*/ 	.word	0x00000000
        /*0010*/ 	.short	0x0001
        /*0012*/ 	.short	0x0008
        /*0014*/ 	.byte	0x00, 0xf5, 0x21, 0x00


	//----- nvinfo : EIATTR_KPARAM_INFO
	.align		4
.L_9:
        /*0018*/ 	.byte	0x04, 0x17
        /*001a*/ 	.short	(.L_11 - .L_10)
.L_10:
        /*001c*/ 	.word	0x00000000
        /*0020*/ 	.short	0x0000
        /*0022*/ 	.short	0x0000
        /*0024*/ 	.byte	0x00, 0xf5, 0x21, 0x00


	//----- nvinfo : EIATTR_SPARSE_MMA_MASK
	.align		4
.L_11:
        /*0028*/ 	.byte	0x03, 0x50
        /*002a*/ 	.short	0x0000


	//----- nvinfo : EIATTR_MAXREG_COUNT
	.align		4
        /*002c*/ 	.byte	0x03, 0x1b
        /*002e*/ 	.short	0x00ff


	//----- nvinfo : EIATTR_MERCURY_ISA_VERSION
	.align		4
        /*0030*/ 	.byte	0x03, 0x5f
        /*0032*/ 	.short	0x0101


	//----- nvinfo : EIATTR_VRC_CTA_INIT_COUNT
	.align		4
        /*0034*/ 	.byte	0x02, 0x4a
	.zero		1
	.zero		1


	//----- nvinfo : EIATTR_EXIT_INSTR_OFFSETS
	.align		4
        /*0038*/ 	.byte	0x04, 0x1c
        /*003a*/ 	.short	(.L_13 - .L_12)


	//   ....[0]....
.L_12:
        /*003c*/ 	.word	0x000000a0


	//----- nvinfo : EIATTR_CBANK_PARAM_SIZE
	.align		4
.L_13:
        /*0040*/ 	.byte	0x03, 0x19
        /*0042*/ 	.short	0x0010


	//----- nvinfo : EIATTR_PARAM_CBANK
	.align		4
        /*0044*/ 	.byte	0x04, 0x0a
        /*0046*/ 	.short	(.L_15 - .L_14)
	.align		4
.L_14:
        /*0048*/ 	.word	index@(.nv.constant0._Z9addKernelPiPh)
        /*004c*/ 	.short	0x0380
        /*004e*/ 	.short	0x0010


	//----- nvinfo : EIATTR_SW_WAR
	.align		4
.L_15:
        /*0050*/ 	.byte	0x04, 0x36
        /*0052*/ 	.short	(.L_17 - .L_16)
.L_16:
        /*0054*/ 	.word	0x00000008
.L_17:


//--------------------- .nv.callgraph             --------------------------
	.section	.nv.callgraph,"",@"SHT_CUDA_CALLGRAPH"
	.align	4
	.sectionentsize	8
	.align		4
        /*0000*/ 	.word	0x00000000
	.align		4
        /*0004*/ 	.word	0xffffffff
	.align		4
        /*0008*/ 	.word	0x00000000
	.align		4
        /*000c*/ 	.word	0xfffffffe
	.align		4
        /*0010*/ 	.word	0x00000000
	.align		4
        /*0014*/ 	.word	0xfffffffd
	.align		4
        /*0018*/ 	.word	0x00000000
	.align		4
        /*001c*/ 	.word	0xfffffffc


//--------------------- .text._Z9addKernelPiPh    --------------------------
	.section	.text._Z9addKernelPiPh,"ax",@progbits
	.align	128
        .global         _Z9addKernelPiPh
        .type           _Z9addKernelPiPh,@function
        .size           _Z9addKernelPiPh,(.L_x_1 - _Z9addKernelPiPh)
        .other          _Z9addKernelPiPh,@"STO_CUDA_ENTRY STV_DEFAULT"
_Z9addKernelPiPh:
.text._Z9addKernelPiPh:
[----:B------:R-:W-:Y:S01]  /*0000*/  LDC R1, c[0x0][0x37c] ;  /* 0x0000df00ff017b82 */ /* 0x000fe20000000800 */
[----:B------:R-:W0:Y:S07]  /*0010*/  S2R R0, SR_TID.X ;  /* 0x0000000000007919 */ /* 0x000e2e0000002100 */
[----:B------:R-:W0:Y:S01]  /*0020*/  S2UR UR6, SR_CTAID.X ;  /* 0x00000000000679c3 */ /* 0x000e220000002500 */
[----:B------:R-:W1:Y:S01]  /*0030*/  LDCU.64 UR4, c[0x0][0x358] ;  /* 0x00006b00ff0477ac */ /* 0x000e620008000a00 */
[----:B------:R-:W-:-:S06]  /*0040*/  HFMA2 R7, -RZ, RZ, 0, 1.966953277587890625e-06 ;  /* 0x00000021ff077431 */ /* 0x000fcc00000001ff */
[----:B------:R-:W0:Y:S08]  /*0050*/  LDC R5, c[0x0][0x360] ;  /* 0x0000d800ff057b82 */ /* 0x000e300000000800 */
[----:B------:R-:W2:Y:S01]  /*0060*/  LDC.64 R2, c[0x0][0x380] ;  /* 0x0000e000ff027b82 */ /* 0x000ea20000000a00 */
[----:B0-----:R-:W-:-:S04]  /*0070*/  IMAD R5, R5, UR6, R0 ;  /* 0x0000000605057c24 */ /* 0x001fc8000f8e0200 */
[----:B--2---:R-:W-:-:S05]  /*0080*/  IMAD.WIDE R2, R5, 0x4, R2 ;  /* 0x0000000405027825 */ /* 0x004fca00078e0202 */
[----:B-1----:R-:W-:Y:S01]  /*0090*/  STG.E desc[UR4][R2.64], R7 ;  /* 0x0000000702007986 */ /* 0x002fe2000c101904 */
[----:B------:R-:W-:Y:S05]  /*00a0*/  EXIT ;  /* 0x000000000000794d */ /* 0x000fea0003800000 */
.L_x_0:
[----:B------:R-:W-:-:S00]  /*00b0*/  BRA `(.L_x_0) ;  /* 0xfffffffc00fc7947 */ /* 0x000fc0000383ffff */
[----:B------:R-:W-:-:S00]  /*00c0*/  NOP ;  /* 0x0000000000007918 */ /* 0x000fc00000000000 */
        /* <DEDUP_REMOVED lines=11> */
.L_x_1:


//--------------------- .nv.shared.reserved.0     --------------------------
	.section	.nv.shared.reserved.0,"aw",@nobits
	.weak		__nv_reservedSMEM_offset_0_alias
	.size		__nv_reservedSMEM_offset_0_alias, 0, 64
	.other		__nv_reservedSMEM_offset_0_alias,@"STO_CUDA_RESERVED_SHARED STV_DEFAULT"
__nv_reservedSMEM_offset_0_alias:
	.zero		0
	.zero		64


//--------------------- .nv.constant0._Z9addKernelPiPh --------------------------
	.section	.nv.constant0._Z9addKernelPiPh,"a",@progbits
	.sectionflags	@""
	.align	4
.nv.constant0._Z9addKernelPiPh:
	.zero		912


//--------------------- SYMBOLS --------------------------

	.type		.nv.reservedSmem.offset0,@object
	.size		.nv.reservedSmem.offset0,0x4
